//
// Generated by NVIDIA NVVM Compiler
//
// Compiler Build ID: CL-36424714
// Cuda compilation tools, release 13.0, V13.0.88
// Based on NVVM 20.0.0
//

.version 9.0
.target sm_100
.address_size 64

	// .globl	_Z7probGPUPi

.visible .entry _Z7probGPUPi(
	.param .u64 .ptr .align 1 _Z7probGPUPi_param_0
)
{
	.reg .b32 	%r<2>;
	.reg .b64 	%rd<3>;

	ld.param.u64 	%rd1, [_Z7probGPUPi_param_0];
	cvta.to.global.u64 	%rd2, %rd1;
	mov.u32 	%r1, %tid.x;
	st.global.u32 	[%rd2], %r1;
	ret;

}


// ===== COMPILED SASS (sm_100) =====

	.target	sm_100

	.elftype	@"ET_EXEC"


//--------------------- .note.nv.tkinfo           --------------------------
	.section	.note.nv.tkinfo,"",@"SHT_NOTE"
	.sectionflags	@"SHF_NOTE_NV_TKINFO"
	.tkinfo
        /*0018*/ 	.word	0x00000002
        /*0030*/ 	.string	""
        /*0030*/ 	.string	"ptxas"
        /*0030*/ 	.string	"Cuda compilation tools, release 13.0, V13.0.88"
        /*0030*/ 	.string	"Build cuda_13.0.r13.0/compiler.36424714_0"
        /*0030*/ 	.string	"-arch sm_100 -m 64 "



//--------------------- .note.nv.cuinfo           --------------------------
	.section	.note.nv.cuinfo,"",@"SHT_NOTE"
	.sectionflags	@"SHF_NOTE_NV_CUINFO"
        /*0018*/ 	.short	0x0002
        /*001a*/ 	.short	0x0064
        /*001c*/ 	.short	0x0082
	.zero		2


//--------------------- .nv.info                  --------------------------
	.section	.nv.info,"",@"SHT_CUDA_INFO"
	.align	4


	//----- nvinfo : EIATTR_REGCOUNT
	.align		4
        /*0000*/ 	.byte	0x04, 0x2f
        /*0002*/ 	.short	(.L_1 - .L_0)
	.align		4
.L_0:
        /*0004*/ 	.word	index@(_Z7probGPUPi)
        /*0008*/ 	.word	0x00000008


	//----- nvinfo : EIATTR_FRAME_SIZE
	.align		4
.L_1:
        /*000c*/ 	.byte	0x04, 0x11
        /*000e*/ 	.short	(.L_3 - .L_2)
	.align		4
.L_2:
        /*0010*/ 	.word	index@(_Z7probGPUPi)
        /*0014*/ 	.word	0x00000000


	//----- nvinfo : EIATTR_MIN_STACK_SIZE
	.align		4
.L_3:
        /*0018*/ 	.byte	0x04, 0x12
        /*001a*/ 	.short	(.L_5 - .L_4)
	.align		4
.L_4:
        /*001c*/ 	.word	index@(_Z7probGPUPi)
        /*0020*/ 	.word	0x00000000
.L_5:


//--------------------- .nv.compat                --------------------------
	.section	.nv.compat,"",@"SHT_CUDA_COMPAT_INFO"
	.align	4
        /*0000*/ 	.byte	0x02, 0x09, 0x00, 0x00, 0x02, 0x02, 0x01, 0x00, 0x02, 0x05, 0x05, 0x00, 0x03, 0x07, 0x01, 0x01
        /*0010*/ 	.byte	0x02, 0x03, 0x00, 0x00, 0x02, 0x06, 0x01, 0x00, 0x04, 0x0b, 0x08, 0x00, 0x09, 0x00, 0x00, 0x00
        /*0020*/ 	.byte	0x00, 0x00, 0x00, 0x00


//--------------------- .nv.info._Z7probGPUPi     --------------------------
	.section	.nv.info._Z7probGPUPi,"",@"SHT_CUDA_INFO"
	.sectionflags	@""
	.align	4


	//----- nvinfo : EIATTR_CUDA_API_VERSION
	.align		4
        /*0000*/ 	.byte	0x04, 0x37
        /*0002*/ 	.short	(.L_7 - .L_6)
.L_6:
        /*0004*/ 	.word	0x00000082


	//----- nvinfo : EIATTR_KPARAM_INFO
	.align		4
.L_7:
        /*0008*/ 	.byte	0x04, 0x17
        /*000a*/ 	.short	(.L_9 - .L_8)
.L_8:
        /*000c*/ 	.word	0x00000000
        /*0010*/ 	.short	0x0000
        /*0012*/ 	.short	0x0000
        /*0014*/ 	.byte	0x00, 0xf5, 0x21, 0x00


	//----- nvinfo : EIATTR_SPARSE_MMA_MASK
	.align		4
.L_9:
        /*0018*/ 	.byte	0x03, 0x50
        /*001a*/ 	.short	0x0000


	//----- nvinfo : EIATTR_MAXREG_COUNT
	.align		4
        /*001c*/ 	.byte	0x03, 0x1b
        /*001e*/ 	.short	0x00ff


	//----- nvinfo : EIATTR_MERCURY_ISA_VERSION
	.align		4
        /*0020*/ 	.byte	0x03, 0x5f
        /*0022*/ 	.short	0x0101


	//----- nvinfo : EIATTR_VRC_CTA_INIT_COUNT
	.align		4
        /*0024*/ 	.byte	0x02, 0x4a
	.zero		1
	.zero		1


	//----- nvinfo : EIATTR_EXIT_INSTR_OFFSETS
	.align		4
        /*0028*/ 	.byte	0x04, 0x1c
        /*002a*/ 	.short	(.L_11 - .L_10)


	//   ....[0]....
.L_10:
        /*002c*/ 	.word	0x00000050


	//----- nvinfo : EIATTR_CBANK_PARAM_SIZE
	.align		4
.L_11:
        /*0030*/ 	.byte	0x03, 0x19
        /*0032*/ 	.short	0x0008


	//----- nvinfo : EIATTR_PARAM_CBANK
	.align		4
        /*0034*/ 	.byte	0x04, 0x0a
        /*0036*/ 	.short	(.L_13 - .L_12)
	.align		4
.L_12:
        /*0038*/ 	.word	index@(.nv.constant0._Z7probGPUPi)
        /*003c*/ 	.short	0x0380
        /*003e*/ 	.short	0x0008


	//----- nvinfo : EIATTR_SW_WAR
	.align		4
.L_13:
        /*0040*/ 	.byte	0x04, 0x36
        /*0042*/ 	.short	(.L_15 - .L_14)
.L_14:
        /*0044*/ 	.word	0x00000008
.L_15:


//--------------------- .nv.callgraph             --------------------------
	.section	.nv.callgraph,"",@"SHT_CUDA_CALLGRAPH"
	.align	4
	.sectionentsize	8
	.align		4
        /*0000*/ 	.word	0x00000000
	.align		4
        /*0004*/ 	.word	0xffffffff
	.align		4
        /*0008*/ 	.word	0x00000000
	.align		4
        /*000c*/ 	.word	0xfffffffe
	.align		4
        /*0010*/ 	.word	0x00000000
	.align		4
        /*0014*/ 	.word	0xfffffffd
	.align		4
        /*0018*/ 	.word	0x00000000
	.align		4
        /*001c*/ 	.word	0xfffffffc


//--------------------- .text._Z7probGPUPi        --------------------------
	.section	.text._Z7probGPUPi,"ax",@progbits
	.align	128
        .global         _Z7probGPUPi
        .type           _Z7probGPUPi,@function
        .size           _Z7probGPUPi,(.L_x_1 - _Z7probGPUPi)
        .other          _Z7probGPUPi,@"STO_CUDA_ENTRY STV_DEFAULT"
_Z7probGPUPi:
.text._Z7probGPUPi:
[----:B------:R-:W-:Y:S01]  /*0000*/  LDC R1, c[0x0][0x37c] ;  /* 0x0000df00ff017b82 */ /* 0x000fe20000000800 */
[----:B------:R-:W0:Y:S07]  /*0010*/  S2R R5, SR_TID.X ;  /* 0x0000000000057919 */ /* 0x000e2e0000002100 */
[----:B------:R-:W0:Y:S01]  /*0020*/  LDC.64 R2, c[0x0][0x380] ;  /* 0x0000e000ff027b82 */ /* 0x000e220000000a00 */
[----:B------:R-:W0:Y:S02]  /*0030*/  LDCU.64 UR4, c[0x0][0x358] ;  /* 0x00006b00ff0477ac */ /* 0x000e240008000a00 */
[----:B0-----:R-:W-:Y:S01]  /*0040*/  STG.E desc[UR4][R2.64], R5 ;  /* 0x0000000502007986 */ /* 0x001fe2000c101904 */
[----:B------:R-:W-:Y:S05]  /*0050*/  EXIT ;  /* 0x000000000000794d */ /* 0x000fea0003800000 */
.L_x_0:
[----:B------:R-:W-:-:S00]  /*0060*/  BRA `(.L_x_0) ;  /* 0xfffffffc00fc7947 */ /* 0x000fc0000383ffff */
[----:B------:R-:W-:-:S00]  /*0070*/  NOP ;  /* 0x0000000000007918 */ /* 0x000fc00000000000 */
        /* <DEDUP_REMOVED lines=8> */
.L_x_1:


//--------------------- .nv.shared.reserved.0     --------------------------
	.section	.nv.shared.reserved.0,"aw",@nobits
	.weak		__nv_reservedSMEM_offset_0_alias
	.size		__nv_reservedSMEM_offset_0_alias, 0, 64
	.other		__nv_reservedSMEM_offset_0_alias,@"STO_CUDA_RESERVED_SHARED STV_DEFAULT"
__nv_reservedSMEM_offset_0_alias:
	.zero		0
	.zero		64


//--------------------- .nv.constant0._Z7probGPUPi --------------------------
	.section	.nv.constant0._Z7probGPUPi,"a",@progbits
	.sectionflags	@""
	.align	4
.nv.constant0._Z7probGPUPi:
	.zero		904


//--------------------- SYMBOLS --------------------------

	.type		.nv.reservedSmem.offset0,@object
	.size		.nv.reservedSmem.offset0,0x4
